	.headerflags	@"EF_CUDA_TEXMODE_UNIFIED EF_CUDA_64BIT_ADDRESS EF_CUDA_ACCELERATORS EF_CUDA_SM90 EF_CUDA_VIRTUAL_SM(EF_CUDA_SM90)"
	.elftype	@"ET_EXEC"


//--------------------- .nv.info                  --------------------------
	.section	.nv.info,"",@"SHT_CUDA_INFO"
	.align	4


	//----- nvinfo : EIATTR_REGCOUNT
	.align		4
        /*0000*/ 	.byte	0x04, 0x2f
        /*0002*/ 	.short	(.L_3 - .L_2)
	.align		4
.L_2:
        /*0004*/ 	.word	index@(triton_poi_fused_clamp_convolution_mul_pow_sqrt_sub_5)
        /*0008*/ 	.word	0x00000020


	//----- nvinfo : EIATTR_MIN_STACK_SIZE
	.align		4
.L_3:
        /*000c*/ 	.byte	0x04, 0x12
        /*000e*/ 	.short	(.L_5 - .L_4)
	.align		4
.L_4:
        /*0010*/ 	.word	index@(triton_poi_fused_clamp_convolution_mul_pow_sqrt_sub_5)
        /*0014*/ 	.word	0x00000000


	//----- nvinfo : EIATTR_FRAME_SIZE
	.align		4
.L_5:
        /*0018*/ 	.byte	0x04, 0x11
        /*001a*/ 	.short	(.L_7 - .L_6)
	.align		4
.L_6:
        /*001c*/ 	.word	index@(triton_poi_fused_clamp_convolution_mul_pow_sqrt_sub_5)
        /*0020*/ 	.word	0x00000000


	//----- nvinfo : EIATTR_MIN_STACK_SIZE
	.align		4
.L_7:
        /*0024*/ 	.byte	0x04, 0x12
        /*0026*/ 	.short	(.L_9 - .L_8)
	.align		4
.L_8:
        /*0028*/ 	.word	index@(triton_poi_fused_clamp_convolution_mul_pow_sqrt_sub_5)
        /*002c*/ 	.word	0x00000000
.L_9:


//--------------------- .nv.info.triton_poi_fused_clamp_convolution_mul_pow_sqrt_sub_5 --------------------------
	.section	.nv.info.triton_poi_fused_clamp_convolution_mul_pow_sqrt_sub_5,"",@"SHT_CUDA_INFO"
	.sectionflags	@""
	.align	4


	//----- nvinfo : EIATTR_CUDA_API_VERSION
	.align		4
        /*0000*/ 	.byte	0x04, 0x37
        /*0002*/ 	.short	(.L_11 - .L_10)
.L_10:
        /*0004*/ 	.word	0x0000007c


	//----- nvinfo : EIATTR_KPARAM_INFO
	.align		4
.L_11:
        /*0008*/ 	.byte	0x04, 0x17
        /*000a*/ 	.short	(.L_13 - .L_12)
.L_12:
        /*000c*/ 	.word	0x00000000
        /*0010*/ 	.short	0x0004
        /*0012*/ 	.short	0x0020
        /*0014*/ 	.byte	0x00, 0xf0, 0x11, 0x00


	//----- nvinfo : EIATTR_KPARAM_INFO
	.align		4
.L_13:
        /*0018*/ 	.byte	0x04, 0x17
        /*001a*/ 	.short	(.L_15 - .L_14)
.L_14:
        /*001c*/ 	.word	0x00000000
        /*0020*/ 	.short	0x0003
        /*0022*/ 	.short	0x0018
        /*0024*/ 	.byte	0x00, 0xf4, 0x21, 0x00


	//----- nvinfo : EIATTR_KPARAM_INFO
	.align		4
.L_15:
        /*0028*/ 	.byte	0x04, 0x17
        /*002a*/ 	.short	(.L_17 - .L_16)
.L_16:
        /*002c*/ 	.word	0x00000000
        /*0030*/ 	.short	0x0002
        /*0032*/ 	.short	0x0010
        /*0034*/ 	.byte	0x00, 0xf4, 0x21, 0x00


	//----- nvinfo : EIATTR_KPARAM_INFO
	.align		4
.L_17:
        /*0038*/ 	.byte	0x04, 0x17
        /*003a*/ 	.short	(.L_19 - .L_18)
.L_18:
        /*003c*/ 	.word	0x00000000
        /*0040*/ 	.short	0x0001
        /*0042*/ 	.short	0x0008
        /*0044*/ 	.byte	0x00, 0xf4, 0x21, 0x00


	//----- nvinfo : EIATTR_KPARAM_INFO
	.align		4
.L_19:
        /*0048*/ 	.byte	0x04, 0x17
        /*004a*/ 	.short	(.L_21 - .L_20)
.L_20:
        /*004c*/ 	.word	0x00000000
        /*0050*/ 	.short	0x0000
        /*0052*/ 	.short	0x0000
        /*0054*/ 	.byte	0x00, 0xf4, 0x21, 0x00


	//----- nvinfo : EIATTR_SPARSE_MMA_MASK
	.align		4
.L_21:
        /*0058*/ 	.byte	0x03, 0x50
        /*005a*/ 	.short	0x0000


	//----- nvinfo : EIATTR_MAXREG_COUNT
	.align		4
        /*005c*/ 	.byte	0x03, 0x1b
        /*005e*/ 	.short	0x00ff


	//----- nvinfo : EIATTR_EXIT_INSTR_OFFSETS
	.align		4
        /*0060*/ 	.byte	0x04, 0x1c
        /*0062*/ 	.short	(.L_23 - .L_22)


	//   ....[0]....
.L_22:
        /*0064*/ 	.word	0x000003e0


	//----- nvinfo : EIATTR_REQNTID
	.align		4
.L_23:
        /*0068*/ 	.byte	0x04, 0x10
        /*006a*/ 	.short	(.L_25 - .L_24)
.L_24:
        /*006c*/ 	.word	0x00000080
        /*0070*/ 	.word	0x00000001
        /*0074*/ 	.word	0x00000001


	//----- nvinfo : EIATTR_CBANK_PARAM_SIZE
	.align		4
.L_25:
        /*0078*/ 	.byte	0x03, 0x19
        /*007a*/ 	.short	0x0024


	//----- nvinfo : EIATTR_PARAM_CBANK
	.align		4
        /*007c*/ 	.byte	0x04, 0x0a
        /*007e*/ 	.short	(.L_27 - .L_26)
	.align		4
.L_26:
        /*0080*/ 	.word	index@(.nv.constant0.triton_poi_fused_clamp_convolution_mul_pow_sqrt_sub_5)
        /*0084*/ 	.short	0x0210
        /*0086*/ 	.short	0x0024


	//----- nvinfo : EIATTR_SW_WAR
	.align		4
.L_27:
        /*0088*/ 	.byte	0x04, 0x36
        /*008a*/ 	.short	(.L_29 - .L_28)
.L_28:
        /*008c*/ 	.word	0x00000008
.L_29:


//--------------------- .nv.callgraph             --------------------------
	.section	.nv.callgraph,"",@"SHT_CUDA_CALLGRAPH"
	.align	4
	.sectionentsize	8
	.align		4
        /*0000*/ 	.word	0x00000000
	.align		4
        /*0004*/ 	.word	0xffffffff
	.align		4
        /*0008*/ 	.word	0x00000000
	.align		4
        /*000c*/ 	.word	0xfffffffe
	.align		4
        /*0010*/ 	.word	0x00000000
	.align		4
        /*0014*/ 	.word	0xfffffffd
	.align		4
        /*0018*/ 	.word	0x00000000
	.align		4
        /*001c*/ 	.word	0xfffffffc


//--------------------- .nv.constant4             --------------------------
	.section	.nv.constant4,"a",@progbits
	.align	8
	.align		8
.nv.constant4:
        /*0000*/ 	.dword	_$_str
	.align		8
        /*0008*/ 	.dword	_$_str_$_2


//--------------------- .text.triton_poi_fused_clamp_convolution_mul_pow_sqrt_sub_5 --------------------------
	.section	.text.triton_poi_fused_clamp_convolution_mul_pow_sqrt_sub_5,"ax",@progbits
	.align	128
        .global         triton_poi_fused_clamp_convolution_mul_pow_sqrt_sub_5
        .type           triton_poi_fused_clamp_convolution_mul_pow_sqrt_sub_5,@function
        .size           triton_poi_fused_clamp_convolution_mul_pow_sqrt_sub_5,(.L_x_1 - triton_poi_fused_clamp_convolution_mul_pow_sqrt_sub_5)
        .other          triton_poi_fused_clamp_convolution_mul_pow_sqrt_sub_5,@"STO_CUDA_ENTRY STV_DEFAULT"
triton_poi_fused_clamp_convolution_mul_pow_sqrt_sub_5:
.text.triton_poi_fused_clamp_convolution_mul_pow_sqrt_sub_5:
[----:B------:R-:W-:Y:S01]  /*0000*/  LDC R1, c[0x0][0x28] ;  /* 0x00000a00ff017b82 */ /* 0x000fe20000000800 */
[----:B------:R-:W1:Y:S07]  /*0010*/  S2R R0, SR_TID.X ;  /* 0x0000000000007919 */ /* 0x000e6e0000002100 */
[----:B------:R-:W2:Y:S01]  /*0020*/  LDC.64 R24, c[0x0][0x210] ;  /* 0x00008400ff187b82 */ /* 0x000ea20000000a00 */
[----:B------:R-:W-:Y:S01]  /*0030*/  ULDC.64 UR4, c[0x0][0x208] ;  /* 0x0000820000047ab9 */ /* 0x000fe20000000a00 */
[----:B------:R-:W3:Y:S06]  /*0040*/  S2R R3, SR_CTAID.X ;  /* 0x0000000000037919 */ /* 0x000eec0000002500 */
[----:B------:R-:W4:Y:S01]  /*0050*/  LDC.64 R28, c[0x0][0x220] ;  /* 0x00008800ff1c7b82 */ /* 0x000f220000000a00 */
[----:B-1----:R-:W-:-:S02]  /*0060*/  SHF.L.U32 R0, R0, 0x2, RZ ;  /* 0x0000000200007819 */ /* 0x002fc400000006ff */
[----:B---3--:R-:W-:Y:S02]  /*0070*/  SHF.R.S32.HI R5, RZ, 0x15, R3 ;  /* 0x00000015ff057819 */ /* 0x008fe40000011403 */
[----:B------:R-:W-:Y:S02]  /*0080*/  LOP3.LUT R0, R0, 0x1fc, RZ, 0xc0, !PT ;  /* 0x000001fc00007812 */ /* 0x000fe400078ec0ff */
[----:B------:R-:W-:Y:S02]  /*0090*/  SGXT R5, R5, 0x1 ;  /* 0x000000010505781a */ /* 0x000fe40000000200 */
[----:B------:R-:W-:Y:S02]  /*00a0*/  LEA R0, R3, R0, 0xa ;  /* 0x0000000003007211 */ /* 0x000fe400078e50ff */
[----:B------:R-:W1:Y:S02]  /*00b0*/  LDC.64 R2, c[0x0][0x218] ;  /* 0x00008600ff027b82 */ /* 0x000e640000000a00 */
[----:B------:R-:W-:Y:S01]  /*00c0*/  LEA.HI R5, R5, R0, RZ, 0x8 ;  /* 0x0000000005057211 */ /* 0x000fe200078f40ff */
[----:B--2---:R-:W-:-:S03]  /*00d0*/  IMAD.WIDE R24, R0, 0x4, R24 ;  /* 0x0000000400187825 */ /* 0x004fc600078e0218 */
[----:B------:R-:W-:Y:S02]  /*00e0*/  SHF.R.S32.HI R4, RZ, 0x8, R5 ;  /* 0x00000008ff047819 */ /* 0x000fe40000011405 */
[----:B------:R-:W-:Y:S01]  /*00f0*/  IADD3 R5, R5, 0x200, RZ ;  /* 0x0000020005057810 */ /* 0x000fe20007ffe0ff */
[----:B------:R-:W2:Y:S01]  /*0100*/  LDG.E.128 R16, desc[UR4][R24.64] ;  /* 0x0000000418107981 */ /* 0x000ea2000c1e1d00 */
[----:B------:R-:W-:-:S04]  /*0110*/  LEA.HI R6, R4, R4, RZ, 0x7 ;  /* 0x0000000404067211 */ /* 0x000fc800078f38ff */
[----:B------:R-:W-:-:S04]  /*0120*/  LOP3.LUT R7, R6, 0xffffff80, RZ, 0xc0, !PT ;  /* 0xffffff8006077812 */ /* 0x000fc800078ec0ff */
[----:B------:R-:W-:Y:S02]  /*0130*/  IADD3 R7, R4, -R7, RZ ;  /* 0x8000000704077210 */ /* 0x000fe40007ffe0ff */
[----:B------:R-:W-:-:S03]  /*0140*/  SHF.R.S32.HI R5, RZ, 0x8, R5 ;  /* 0x00000008ff057819 */ /* 0x000fc60000011405 */
[----:B-1----:R-:W-:Y:S01]  /*0150*/  IMAD.WIDE R22, R7, 0x4, R2 ;  /* 0x0000000407167825 */ /* 0x002fe200078e0202 */
[----:B------:R-:W-:-:S05]  /*0160*/  LEA.HI R4, R5, R5, RZ, 0x7 ;  /* 0x0000000505047211 */ /* 0x000fca00078f38ff */
[----:B------:R-:W2:Y:S01]  /*0170*/  LDG.E.EL R22, desc[UR4][R22.64] ;  /* 0x0000000416167981 */ /* 0x000ea2000c2e1900 */
[----:B------:R-:W-:-:S04]  /*0180*/  LOP3.LUT R4, R4, 0xffffff80, RZ, 0xc0, !PT ;  /* 0xffffff8004047812 */ /* 0x000fc800078ec0ff */
[----:B------:R-:W-:Y:S01]  /*0190*/  IADD3 R27, R5, -R4, RZ ;  /* 0x80000004051b7210 */ /* 0x000fe20007ffe0ff */
[C---:B----4-:R-:W-:Y:S01]  /*01a0*/  IMAD.WIDE R28, R0.reuse, 0x4, R28 ;  /* 0x00000004001c7825 */ /* 0x050fe200078e021c */
[----:B------:R-:W3:Y:S03]  /*01b0*/  LDG.E.128 R4, desc[UR4][R24.64+0x800] ;  /* 0x0008000418047981 */ /* 0x000ee6000c1e1d00 */
[----:B------:R-:W-:Y:S01]  /*01c0*/  IMAD.WIDE R26, R27, 0x4, R2 ;  /* 0x000000041b1a7825 */ /* 0x000fe200078e0202 */
[----:B------:R-:W4:Y:S04]  /*01d0*/  LDG.E.128 R8, desc[UR4][R28.64] ;  /* 0x000000041c087981 */ /* 0x000f28000c1e1d00 */
[----:B------:R1:W3:Y:S04]  /*01e0*/  LDG.E.EL R2, desc[UR4][R26.64] ;  /* 0x000000041a027981 */ /* 0x0002e8000c2e1900 */
[----:B------:R-:W5:Y:S01]  /*01f0*/  LDG.E.128 R12, desc[UR4][R28.64+0x800] ;  /* 0x000800041c0c7981 */ /* 0x000f62000c1e1d00 */
[----:B-1----:R-:W1:Y:S02]  /*0200*/  LDC.64 R26, c[0x0][0x228] ;  /* 0x00008a00ff1a7b82 */ /* 0x002e640000000a00 */
[----:B-1----:R-:W-:-:S04]  /*0210*/  IMAD.WIDE R26, R0, 0x4, R26 ;  /* 0x00000004001a7825 */ /* 0x002fc800078e021a */
[--C-:B--2---:R-:W-:Y:S01]  /*0220*/  FADD R16, R16, R22.reuse ;  /* 0x0000001610107221 */ /* 0x104fe20000000000 */
[----:B------:R-:W-:-:S03]  /*0230*/  FADD R17, R17, R22 ;  /* 0x0000001611117221 */ /* 0x000fc60000000000 */
[----:B------:R-:W4:Y:S08]  /*0240*/  MUFU.SQRT R3, R16 ;  /* 0x0000001000037308 */ /* 0x000f300000002000 */
[----:B------:R-:W1:Y:S01]  /*0250*/  MUFU.SQRT R20, R17 ;  /* 0x0000001100147308 */ /* 0x000e620000002000 */
[--C-:B------:R-:W-:Y:S01]  /*0260*/  FADD R18, R18, R22.reuse ;  /* 0x0000001612127221 */ /* 0x100fe20000000000 */
[----:B------:R-:W-:Y:S01]  /*0270*/  FADD R19, R19, R22 ;  /* 0x0000001613137221 */ /* 0x000fe20000000000 */
[--C-:B---3--:R-:W-:Y:S01]  /*0280*/  FADD R4, R4, R2.reuse ;  /* 0x0000000204047221 */ /* 0x108fe20000000000 */
[--C-:B------:R-:W-:Y:S01]  /*0290*/  FADD R5, R5, R2.reuse ;  /* 0x0000000205057221 */ /* 0x100fe20000000000 */
[--C-:B------:R-:W-:Y:S01]  /*02a0*/  FADD R6, R6, R2.reuse ;  /* 0x0000000206067221 */ /* 0x100fe20000000000 */
[----:B------:R-:W-:Y:S01]  /*02b0*/  FADD R7, R7, R2 ;  /* 0x0000000207077221 */ /* 0x000fe20000000000 */
[----:B----4-:R-:W-:Y:S01]  /*02c0*/  FMUL R8, R8, R3 ;  /* 0x0000000308087220 */ /* 0x010fe20000400000 */
[----:B------:R-:W2:Y:S01]  /*02d0*/  MUFU.SQRT R21, R18 ;  /* 0x0000001200157308 */ /* 0x000ea20000002000 */
[----:B-1----:R-:W-:-:S07]  /*02e0*/  FMUL R9, R9, R20 ;  /* 0x0000001409097220 */ /* 0x002fce0000400000 */
[----:B------:R-:W1:Y:S08]  /*02f0*/  MUFU.SQRT R22, R19 ;  /* 0x0000001300167308 */ /* 0x000e700000002000 */
[----:B------:R-:W5:Y:S08]  /*0300*/  MUFU.SQRT R23, R4 ;  /* 0x0000000400177308 */ /* 0x000f700000002000 */
[----:B------:R-:W3:Y:S08]  /*0310*/  MUFU.SQRT R2, R5 ;  /* 0x0000000500027308 */ /* 0x000ef00000002000 */
[----:B------:R-:W4:Y:S08]  /*0320*/  MUFU.SQRT R3, R6 ;  /* 0x0000000600037308 */ /* 0x000f300000002000 */
[----:B------:R-:W4:Y:S01]  /*0330*/  MUFU.SQRT R20, R7 ;  /* 0x0000000700147308 */ /* 0x000f220000002000 */
[----:B--2---:R-:W-:Y:S01]  /*0340*/  FMUL R10, R10, R21 ;  /* 0x000000150a0a7220 */ /* 0x004fe20000400000 */
[----:B-1----:R-:W-:Y:S01]  /*0350*/  FMUL R11, R11, R22 ;  /* 0x000000160b0b7220 */ /* 0x002fe20000400000 */
[----:B-----5:R-:W-:Y:S01]  /*0360*/  FMUL R12, R12, R23 ;  /* 0x000000170c0c7220 */ /* 0x020fe20000400000 */
[----:B---3--:R-:W-:Y:S01]  /*0370*/  FMUL R13, R13, R2 ;  /* 0x000000020d0d7220 */ /* 0x008fe20000400000 */
[----:B----4-:R-:W-:Y:S01]  /*0380*/  FMUL R14, R14, R3 ;  /* 0x000000030e0e7220 */ /* 0x010fe20000400000 */
[----:B------:R-:W-:Y:S01]  /*0390*/  STG.E.128 desc[UR4][R24.64], R16 ;  /* 0x0000001018007986 */ /* 0x000fe2000c101d04 */
[----:B0-----:R-:W-:-:S03]  /*03a0*/  FMUL R15, R15, R20 ;  /* 0x000000140f0f7220 */ /* 0x001fc60000400000 */
[----:B------:R-:W-:Y:S04]  /*03b0*/  STG.E.128 desc[UR4][R24.64+0x800], R4 ;  /* 0x0008000418007986 */ /* 0x000fe8000c101d04 */
[----:B------:R-:W-:Y:S04]  /*03c0*/  STG.E.128 desc[UR4][R26.64], R8 ;  /* 0x000000081a007986 */ /* 0x000fe8000c101d04 */
[----:B------:R-:W-:Y:S01]  /*03d0*/  STG.E.128 desc[UR4][R26.64+0x800], R12 ;  /* 0x0008000c1a007986 */ /* 0x000fe2000c101d04 */
[----:B------:R-:W-:Y:S05]  /*03e0*/  EXIT ;  /* 0x000000000000794d */ /* 0x000fea0003800000 */
.L_x_0:
[----:B------:R-:W-:-:S00]  /*03f0*/  BRA `(.L_x_0) ;  /* 0xfffffffc00fc7947 */ /* 0x000fc0000383ffff */
[----:B------:R-:W-:-:S00]  /*0400*/  NOP ;  /* 0x0000000000007918 */ /* 0x000fc00000000000 */
[----:B------:R-:W-:-:S00]  /*0410*/  NOP ;  /* 0x0000000000007918 */ /* 0x000fc00000000000 */
[----:B------:R-:W-:-:S00]  /*0420*/  NOP ;  /* 0x0000000000007918 */ /* 0x000fc00000000000 */
[----:B------:R-:W-:-:S00]  /*0430*/  NOP ;  /* 0x0000000000007918 */ /* 0x000fc00000000000 */
[----:B------:R-:W-:-:S00]  /*0440*/  NOP ;  /* 0x0000000000007918 */ /* 0x000fc00000000000 */
[----:B------:R-:W-:-:S00]  /*0450*/  NOP ;  /* 0x0000000000007918 */ /* 0x000fc00000000000 */
[----:B------:R-:W-:-:S00]  /*0460*/  NOP ;  /* 0x0000000000007918 */ /* 0x000fc00000000000 */
[----:B------:R-:W-:-:S00]  /*0470*/  NOP ;  /* 0x0000000000007918 */ /* 0x000fc00000000000 */
.L_x_1:


//--------------------- .nv.global.init           --------------------------
	.section	.nv.global.init,"aw",@progbits
.nv.global.init:
	.type		_$_str,@object
	.size		_$_str,(_$_str_$_2 - _$_str)
_$_str:
        /*0000*/ 	.byte	0x5f, 0x5f, 0x43, 0x55, 0x44, 0x41, 0x5f, 0x46, 0x54, 0x5a, 0x00
	.type		_$_str_$_2,@object
	.size		_$_str_$_2,(.L_1 - _$_str_$_2)
_$_str_$_2:
        /*000b*/ 	.byte	0x5f, 0x5f, 0x43, 0x55, 0x44, 0x41, 0x5f, 0x50, 0x52, 0x45, 0x43, 0x5f, 0x53, 0x51, 0x52, 0x54
        /*001b*/ 	.byte	0x00
.L_1:


//--------------------- .nv.constant0.triton_poi_fused_clamp_convolution_mul_pow_sqrt_sub_5 --------------------------
	.section	.nv.constant0.triton_poi_fused_clamp_convolution_mul_pow_sqrt_sub_5,"a",@progbits
	.sectionflags	@""
	.align	4
.nv.constant0.triton_poi_fused_clamp_convolution_mul_pow_sqrt_sub_5:
	.zero		564
